//
// Generated by NVIDIA NVVM Compiler
//
// Compiler Build ID: CL-36424714
// Cuda compilation tools, release 13.0, V13.0.88
// Based on NVVM 20.0.0
//

.version 9.0
.target sm_100
.address_size 64

	// .globl	_Z10busyKernelv

.visible .entry _Z10busyKernelv()
{
	.local .align 4 .b8 	__local_depot0[4];
	.reg .b64 	%SP;
	.reg .b64 	%SPL;
	.reg .b32 	%r<4>;
	.reg .b64 	%rd<3>;

	mov.u64 	%SPL, __local_depot0;
	cvta.local.u64 	%SP, %SPL;
	add.u64 	%rd1, %SP, 0;
$L__BB0_1:
	cvta.to.local.u64 	%rd2, %rd1;
	mov.b32 	%r1, 1;
	st.local.u32 	[%rd2], %r1;
	ld.local.u32 	%r2, [%rd2];
	shl.b32 	%r3, %r2, 1;
	st.local.u32 	[%rd2], %r3;
	bra.uni 	$L__BB0_1;

}


// ===== COMPILED SASS (sm_100) =====

	.target	sm_100

	.elftype	@"ET_EXEC"


//--------------------- .note.nv.tkinfo           --------------------------
	.section	.note.nv.tkinfo,"",@"SHT_NOTE"
	.sectionflags	@"SHF_NOTE_NV_TKINFO"
	.tkinfo
        /*0018*/ 	.word	0x00000002
        /*0030*/ 	.string	""
        /*0030*/ 	.string	"ptxas"
        /*0030*/ 	.string	"Cuda compilation tools, release 13.0, V13.0.88"
        /*0030*/ 	.string	"Build cuda_13.0.r13.0/compiler.36424714_0"
        /*0030*/ 	.string	"-arch sm_100 -m 64 "



//--------------------- .note.nv.cuinfo           --------------------------
	.section	.note.nv.cuinfo,"",@"SHT_NOTE"
	.sectionflags	@"SHF_NOTE_NV_CUINFO"
        /*0018*/ 	.short	0x0002
        /*001a*/ 	.short	0x0064
        /*001c*/ 	.short	0x0082
	.zero		2


//--------------------- .nv.info                  --------------------------
	.section	.nv.info,"",@"SHT_CUDA_INFO"
	.align	4


	//----- nvinfo : EIATTR_REGCOUNT
	.align		4
        /*0000*/ 	.byte	0x04, 0x2f
        /*0002*/ 	.short	(.L_1 - .L_0)
	.align		4
.L_0:
        /*0004*/ 	.word	index@(_Z10busyKernelv)
        /*0008*/ 	.word	0x00000004


	//----- nvinfo : EIATTR_FRAME_SIZE
	.align		4
.L_1:
        /*000c*/ 	.byte	0x04, 0x11
        /*000e*/ 	.short	(.L_3 - .L_2)
	.align		4
.L_2:
        /*0010*/ 	.word	index@(_Z10busyKernelv)
        /*0014*/ 	.word	0x00000008


	//----- nvinfo : EIATTR_MIN_STACK_SIZE
	.align		4
.L_3:
        /*0018*/ 	.byte	0x04, 0x12
        /*001a*/ 	.short	(.L_5 - .L_4)
	.align		4
.L_4:
        /*001c*/ 	.word	index@(_Z10busyKernelv)
        /*0020*/ 	.word	0x00000008
.L_5:


//--------------------- .nv.compat                --------------------------
	.section	.nv.compat,"",@"SHT_CUDA_COMPAT_INFO"
	.align	4
        /*0000*/ 	.byte	0x02, 0x09, 0x00, 0x00, 0x02, 0x02, 0x01, 0x00, 0x02, 0x05, 0x05, 0x00, 0x03, 0x07, 0x01, 0x01
        /*0010*/ 	.byte	0x02, 0x03, 0x00, 0x00, 0x02, 0x06, 0x01, 0x00, 0x04, 0x0b, 0x08, 0x00, 0x09, 0x00, 0x00, 0x00
        /*0020*/ 	.byte	0x00, 0x00, 0x00, 0x00


//--------------------- .nv.info._Z10busyKernelv  --------------------------
	.section	.nv.info._Z10busyKernelv,"",@"SHT_CUDA_INFO"
	.sectionflags	@""
	.align	4


	//----- nvinfo : EIATTR_CUDA_API_VERSION
	.align		4
        /*0000*/ 	.byte	0x04, 0x37
        /*0002*/ 	.short	(.L_7 - .L_6)
.L_6:
        /*0004*/ 	.word	0x00000082


	//----- nvinfo : EIATTR_SPARSE_MMA_MASK
	.align		4
.L_7:
        /*0008*/ 	.byte	0x03, 0x50
        /*000a*/ 	.short	0x0000


	//----- nvinfo : EIATTR_MAXREG_COUNT
	.align		4
        /*000c*/ 	.byte	0x03, 0x1b
        /*000e*/ 	.short	0x00ff


	//----- nvinfo : EIATTR_MERCURY_ISA_VERSION
	.align		4
        /*0010*/ 	.byte	0x03, 0x5f
        /*0012*/ 	.short	0x0101


	//----- nvinfo : EIATTR_VRC_CTA_INIT_COUNT
	.align		4
        /*0014*/ 	.byte	0x02, 0x4a
	.zero		1
	.zero		1


	//----- nvinfo : EIATTR_SW_WAR
	.align		4
        /*0018*/ 	.byte	0x04, 0x36
        /*001a*/ 	.short	(.L_9 - .L_8)
.L_8:
        /*001c*/ 	.word	0x00000008
.L_9:


//--------------------- .nv.callgraph             --------------------------
	.section	.nv.callgraph,"",@"SHT_CUDA_CALLGRAPH"
	.align	4
	.sectionentsize	8
	.align		4
        /*0000*/ 	.word	0x00000000
	.align		4
        /*0004*/ 	.word	0xffffffff
	.align		4
        /*0008*/ 	.word	0x00000000
	.align		4
        /*000c*/ 	.word	0xfffffffe
	.align		4
        /*0010*/ 	.word	0x00000000
	.align		4
        /*0014*/ 	.word	0xfffffffd
	.align		4
        /*0018*/ 	.word	0x00000000
	.align		4
        /*001c*/ 	.word	0xfffffffc


//--------------------- .text._Z10busyKernelv     --------------------------
	.section	.text._Z10busyKernelv,"ax",@progbits
	.align	128
        .global         _Z10busyKernelv
        .type           _Z10busyKernelv,@function
        .size           _Z10busyKernelv,(.L_x_2 - _Z10busyKernelv)
        .other          _Z10busyKernelv,@"STO_CUDA_ENTRY STV_DEFAULT"
_Z10busyKernelv:
.text._Z10busyKernelv:
[----:B------:R-:W0:Y:S02]  /*0000*/  LDC R1, c[0x0][0x37c] ;  /* 0x0000df00ff017b82 */ /* 0x000e240000000800 */
.L_x_0:
[----:B-1----:R-:W-:Y:S01]  /*0010*/  HFMA2 R0, -RZ, RZ, 0, 5.9604644775390625e-08 ;  /* 0x00000001ff007431 */ /* 0x002fe200000001ff */
[----:B0-----:R-:W-:-:S04]  /*0020*/  IADD3 R1, PT, PT, R1, -0x8, RZ ;  /* 0xfffffff801017810 */ /* 0x001fc80007ffe0ff */
[----:B------:R-:W-:-:S05]  /*0030*/  SHF.L.U32 R0, R0, 0x1, RZ ;  /* 0x0000000100007819 */ /* 0x000fca00000006ff */
[----:B------:R1:W-:Y:S01]  /*0040*/  STL [R1], R0 ;  /* 0x0000000001007387 */ /* 0x0003e20000100800 */
[----:B------:R-:W-:Y:S05]  /*0050*/  BRA `(.L_x_0) ;  /* 0xfffffffc00ec7947 */ /* 0x000fea000383ffff */
.L_x_1:
[----:B------:R-:W-:-:S00]  /*0060*/  BRA `(.L_x_1) ;  /* 0xfffffffc00fc7947 */ /* 0x000fc0000383ffff */
[----:B------:R-:W-:-:S00]  /*0070*/  NOP ;  /* 0x0000000000007918 */ /* 0x000fc00000000000 */
        /* <DEDUP_REMOVED lines=8> */
.L_x_2:


//--------------------- .nv.shared.reserved.0     --------------------------
	.section	.nv.shared.reserved.0,"aw",@nobits
	.weak		__nv_reservedSMEM_offset_0_alias
	.size		__nv_reservedSMEM_offset_0_alias, 0, 64
	.other		__nv_reservedSMEM_offset_0_alias,@"STO_CUDA_RESERVED_SHARED STV_DEFAULT"
__nv_reservedSMEM_offset_0_alias:
	.zero		0
	.zero		64


//--------------------- .nv.constant0._Z10busyKernelv --------------------------
	.section	.nv.constant0._Z10busyKernelv,"a",@progbits
	.sectionflags	@""
	.align	4
.nv.constant0._Z10busyKernelv:
	.zero		896


//--------------------- SYMBOLS --------------------------

	.type		.nv.reservedSmem.offset0,@object
	.size		.nv.reservedSmem.offset0,0x4
